	.headerflags	@"EF_CUDA_TEXMODE_UNIFIED EF_CUDA_64BIT_ADDRESS EF_CUDA_ACCELERATORS EF_CUDA_SM90 EF_CUDA_VIRTUAL_SM(EF_CUDA_SM90)"
	.elftype	@"ET_EXEC"


//--------------------- .nv.info                  --------------------------
	.section	.nv.info,"",@"SHT_CUDA_INFO"
	.align	4


	//----- nvinfo : EIATTR_REGCOUNT
	.align		4
        /*0000*/ 	.byte	0x04, 0x2f
        /*0002*/ 	.short	(.L_3 - .L_2)
	.align		4
.L_2:
        /*0004*/ 	.word	index@(triton_red_fused__native_batch_norm_legit_no_training_mean_relu_1)
        /*0008*/ 	.word	0x0000001c


	//----- nvinfo : EIATTR_MIN_STACK_SIZE
	.align		4
.L_3:
        /*000c*/ 	.byte	0x04, 0x12
        /*000e*/ 	.short	(.L_5 - .L_4)
	.align		4
.L_4:
        /*0010*/ 	.word	index@(triton_red_fused__native_batch_norm_legit_no_training_mean_relu_1)
        /*0014*/ 	.word	0x00000000


	//----- nvinfo : EIATTR_FRAME_SIZE
	.align		4
.L_5:
        /*0018*/ 	.byte	0x04, 0x11
        /*001a*/ 	.short	(.L_7 - .L_6)
	.align		4
.L_6:
        /*001c*/ 	.word	index@(triton_red_fused__native_batch_norm_legit_no_training_mean_relu_1)
        /*0020*/ 	.word	0x00000000


	//----- nvinfo : EIATTR_MIN_STACK_SIZE
	.align		4
.L_7:
        /*0024*/ 	.byte	0x04, 0x12
        /*0026*/ 	.short	(.L_9 - .L_8)
	.align		4
.L_8:
        /*0028*/ 	.word	index@(triton_red_fused__native_batch_norm_legit_no_training_mean_relu_1)
        /*002c*/ 	.word	0x00000000
.L_9:


//--------------------- .nv.info.triton_red_fused__native_batch_norm_legit_no_training_mean_relu_1 --------------------------
	.section	.nv.info.triton_red_fused__native_batch_norm_legit_no_training_mean_relu_1,"",@"SHT_CUDA_INFO"
	.sectionflags	@""
	.align	4


	//----- nvinfo : EIATTR_CUDA_API_VERSION
	.align		4
        /*0000*/ 	.byte	0x04, 0x37
        /*0002*/ 	.short	(.L_11 - .L_10)
.L_10:
        /*0004*/ 	.word	0x0000007c


	//----- nvinfo : EIATTR_KPARAM_INFO
	.align		4
.L_11:
        /*0008*/ 	.byte	0x04, 0x17
        /*000a*/ 	.short	(.L_13 - .L_12)
.L_12:
        /*000c*/ 	.word	0x00000000
        /*0010*/ 	.short	0x0007
        /*0012*/ 	.short	0x0034
        /*0014*/ 	.byte	0x00, 0xf0, 0x11, 0x00


	//----- nvinfo : EIATTR_KPARAM_INFO
	.align		4
.L_13:
        /*0018*/ 	.byte	0x04, 0x17
        /*001a*/ 	.short	(.L_15 - .L_14)
.L_14:
        /*001c*/ 	.word	0x00000000
        /*0020*/ 	.short	0x0006
        /*0022*/ 	.short	0x0030
        /*0024*/ 	.byte	0x00, 0xf0, 0x11, 0x00


	//----- nvinfo : EIATTR_KPARAM_INFO
	.align		4
.L_15:
        /*0028*/ 	.byte	0x04, 0x17
        /*002a*/ 	.short	(.L_17 - .L_16)
.L_16:
        /*002c*/ 	.word	0x00000000
        /*0030*/ 	.short	0x0005
        /*0032*/ 	.short	0x0028
        /*0034*/ 	.byte	0x00, 0xf4, 0x21, 0x00


	//----- nvinfo : EIATTR_KPARAM_INFO
	.align		4
.L_17:
        /*0038*/ 	.byte	0x04, 0x17
        /*003a*/ 	.short	(.L_19 - .L_18)
.L_18:
        /*003c*/ 	.word	0x00000000
        /*0040*/ 	.short	0x0004
        /*0042*/ 	.short	0x0020
        /*0044*/ 	.byte	0x00, 0xf4, 0x21, 0x00


	//----- nvinfo : EIATTR_KPARAM_INFO
	.align		4
.L_19:
        /*0048*/ 	.byte	0x04, 0x17
        /*004a*/ 	.short	(.L_21 - .L_20)
.L_20:
        /*004c*/ 	.word	0x00000000
        /*0050*/ 	.short	0x0003
        /*0052*/ 	.short	0x0018
        /*0054*/ 	.byte	0x00, 0xf4, 0x21, 0x00


	//----- nvinfo : EIATTR_KPARAM_INFO
	.align		4
.L_21:
        /*0058*/ 	.byte	0x04, 0x17
        /*005a*/ 	.short	(.L_23 - .L_22)
.L_22:
        /*005c*/ 	.word	0x00000000
        /*0060*/ 	.short	0x0002
        /*0062*/ 	.short	0x0010
        /*0064*/ 	.byte	0x00, 0xf4, 0x21, 0x00


	//----- nvinfo : EIATTR_KPARAM_INFO
	.align		4
.L_23:
        /*0068*/ 	.byte	0x04, 0x17
        /*006a*/ 	.short	(.L_25 - .L_24)
.L_24:
        /*006c*/ 	.word	0x00000000
        /*0070*/ 	.short	0x0001
        /*0072*/ 	.short	0x0008
        /*0074*/ 	.byte	0x00, 0xf4, 0x21, 0x00


	//----- nvinfo : EIATTR_KPARAM_INFO
	.align		4
.L_25:
        /*0078*/ 	.byte	0x04, 0x17
        /*007a*/ 	.short	(.L_27 - .L_26)
.L_26:
        /*007c*/ 	.word	0x00000000
        /*0080*/ 	.short	0x0000
        /*0082*/ 	.short	0x0000
        /*0084*/ 	.byte	0x00, 0xf4, 0x21, 0x00


	//----- nvinfo : EIATTR_SPARSE_MMA_MASK
	.align		4
.L_27:
        /*0088*/ 	.byte	0x03, 0x50
        /*008a*/ 	.short	0x0000


	//----- nvinfo : EIATTR_MAXREG_COUNT
	.align		4
        /*008c*/ 	.byte	0x03, 0x1b
        /*008e*/ 	.short	0x0080


	//----- nvinfo : EIATTR_COOP_GROUP_MASK_REGIDS
	.align		4
        /*0090*/ 	.byte	0x04, 0x29
        /*0092*/ 	.short	(.L_29 - .L_28)


	//   ....[0]....
.L_28:
        /*0094*/ 	.word	0xffffffff


	//   ....[1]....
        /*0098*/ 	.word	0xffffffff


	//   ....[2]....
        /*009c*/ 	.word	0xffffffff


	//   ....[3]....
        /*00a0*/ 	.word	0xffffffff


	//   ....[4]....
        /*00a4*/ 	.word	0xffffffff


	//   ....[5]....
        /*00a8*/ 	.word	0xffffffff


	//   ....[6]....
        /*00ac*/ 	.word	0xffffffff


	//   ....[7]....
        /*00b0*/ 	.word	0xffffffff


	//   ....[8]....
        /*00b4*/ 	.word	0xffffffff


	//----- nvinfo : EIATTR_COOP_GROUP_INSTR_OFFSETS
	.align		4
.L_29:
        /*00b8*/ 	.byte	0x04, 0x28
        /*00ba*/ 	.short	(.L_31 - .L_30)


	//   ....[0]....
.L_30:
        /*00bc*/ 	.word	0x000006e0


	//   ....[1]....
        /*00c0*/ 	.word	0x00000710


	//   ....[2]....
        /*00c4*/ 	.word	0x00000740


	//   ....[3]....
        /*00c8*/ 	.word	0x00000760


	//   ....[4]....
        /*00cc*/ 	.word	0x00000780


	//   ....[5]....
        /*00d0*/ 	.word	0x00000810


	//   ....[6]....
        /*00d4*/ 	.word	0x00000830


	//   ....[7]....
        /*00d8*/ 	.word	0x00000850


	//   ....[8]....
        /*00dc*/ 	.word	0x00000870


	//----- nvinfo : EIATTR_EXIT_INSTR_OFFSETS
	.align		4
.L_31:
        /*00e0*/ 	.byte	0x04, 0x1c
        /*00e2*/ 	.short	(.L_33 - .L_32)


	//   ....[0]....
.L_32:
        /*00e4*/ 	.word	0x000008b0


	//   ....[1]....
        /*00e8*/ 	.word	0x00000900


	//----- nvinfo : EIATTR_REQNTID
	.align		4
.L_33:
        /*00ec*/ 	.byte	0x04, 0x10
        /*00ee*/ 	.short	(.L_35 - .L_34)
.L_34:
        /*00f0*/ 	.word	0x00000200
        /*00f4*/ 	.word	0x00000001
        /*00f8*/ 	.word	0x00000001


	//----- nvinfo : EIATTR_CBANK_PARAM_SIZE
	.align		4
.L_35:
        /*00fc*/ 	.byte	0x03, 0x19
        /*00fe*/ 	.short	0x0038


	//----- nvinfo : EIATTR_PARAM_CBANK
	.align		4
        /*0100*/ 	.byte	0x04, 0x0a
        /*0102*/ 	.short	(.L_37 - .L_36)
	.align		4
.L_36:
        /*0104*/ 	.word	index@(.nv.constant0.triton_red_fused__native_batch_norm_legit_no_training_mean_relu_1)
        /*0108*/ 	.short	0x0210
        /*010a*/ 	.short	0x0038


	//----- nvinfo : EIATTR_SW_WAR
	.align		4
.L_37:
        /*010c*/ 	.byte	0x04, 0x36
        /*010e*/ 	.short	(.L_39 - .L_38)
.L_38:
        /*0110*/ 	.word	0x00000008
.L_39:


//--------------------- .nv.callgraph             --------------------------
	.section	.nv.callgraph,"",@"SHT_CUDA_CALLGRAPH"
	.align	4
	.sectionentsize	8
	.align		4
        /*0000*/ 	.word	0x00000000
	.align		4
        /*0004*/ 	.word	0xffffffff
	.align		4
        /*0008*/ 	.word	0x00000000
	.align		4
        /*000c*/ 	.word	0xfffffffe
	.align		4
        /*0010*/ 	.word	0x00000000
	.align		4
        /*0014*/ 	.word	0xfffffffd
	.align		4
        /*0018*/ 	.word	0x00000000
	.align		4
        /*001c*/ 	.word	0xfffffffc


//--------------------- .nv.constant4             --------------------------
	.section	.nv.constant4,"a",@progbits
	.align	8
	.align		8
.nv.constant4:
        /*0000*/ 	.dword	_$_str
	.align		8
        /*0008*/ 	.dword	_$_str_$_2


//--------------------- .text.triton_red_fused__native_batch_norm_legit_no_training_mean_relu_1 --------------------------
	.section	.text.triton_red_fused__native_batch_norm_legit_no_training_mean_relu_1,"ax",@progbits
	.sectionflags	@"SHF_BARRIERS=1"
	.align	128
        .global         triton_red_fused__native_batch_norm_legit_no_training_mean_relu_1
        .type           triton_red_fused__native_batch_norm_legit_no_training_mean_relu_1,@function
        .size           triton_red_fused__native_batch_norm_legit_no_training_mean_relu_1,(.L_x_1 - triton_red_fused__native_batch_norm_legit_no_training_mean_relu_1)
        .other          triton_red_fused__native_batch_norm_legit_no_training_mean_relu_1,@"STO_CUDA_ENTRY STV_DEFAULT"
triton_red_fused__native_batch_norm_legit_no_training_mean_relu_1:
.text.triton_red_fused__native_batch_norm_legit_no_training_mean_relu_1:
[----:B------:R-:W0:Y:S01]  /*0000*/  LDC R1, c[0x0][0x28] ;  /* 0x00000a00ff017b82 */ /* 0x000e220000000800 */
[----:B------:R-:W1:Y:S07]  /*0010*/  S2R R0, SR_CTAID.X ;  /* 0x0000000000007919 */ /* 0x000e6e0000002500 */
[----:B------:R-:W2:Y:S01]  /*0020*/  LDC.64 R4, c[0x0][0x220] ;  /* 0x00008800ff047b82 */ /* 0x000ea20000000a00 */
[----:B------:R-:W-:Y:S01]  /*0030*/  CS2R R20, SRZ ;  /* 0x0000000000147805 */ /* 0x000fe2000001ff00 */
[----:B------:R-:W-:Y:S01]  /*0040*/  ULDC.64 UR6, c[0x0][0x208] ;  /* 0x0000820000067ab9 */ /* 0x000fe20000000a00 */
[----:B------:R-:W3:Y:S05]  /*0050*/  S2R R22, SR_TID.X ;  /* 0x0000000000167919 */ /* 0x000eea0000002100 */
[----:B------:R-:W4:Y:S08]  /*0060*/  LDC.64 R12, c[0x0][0x210] ;  /* 0x00008400ff0c7b82 */ /* 0x000f300000000a00 */
[----:B------:R-:W5:Y:S08]  /*0070*/  LDC.64 R16, c[0x0][0x218] ;  /* 0x00008600ff107b82 */ /* 0x000f700000000a00 */
[----:B------:R-:W5:Y:S01]  /*0080*/  LDC.64 R14, c[0x0][0x228] ;  /* 0x00008a00ff0e7b82 */ /* 0x000f620000000a00 */
[----:B-1----:R-:W-:-:S02]  /*0090*/  SHF.R.S32.HI R3, RZ, 0x1f, R0 ;  /* 0x0000001fff037819 */ /* 0x002fc40000011400 */
[----:B------:R-:W-:Y:S02]  /*00a0*/  ISETP.GE.AND P0, PT, R0, 0x400, PT ;  /* 0x000004000000780c */ /* 0x000fe40003f06270 */
[----:B------:R-:W-:-:S04]  /*00b0*/  LEA.HI R3, R3, R0, RZ, 0x8 ;  /* 0x0000000003037211 */ /* 0x000fc800078f40ff */
[----:B------:R-:W-:-:S04]  /*00c0*/  LOP3.LUT R3, R3, 0xffffff00, RZ, 0xc0, !PT ;  /* 0xffffff0003037812 */ /* 0x000fc800078ec0ff */
[----:B------:R-:W-:-:S05]  /*00d0*/  IADD3 R23, -R3, R0, RZ ;  /* 0x0000000003177210 */ /* 0x000fca0007ffe1ff */
[----:B--2---:R-:W-:-:S05]  /*00e0*/  IMAD.WIDE R4, R23, 0x4, R4 ;  /* 0x0000000417047825 */ /* 0x004fca00078e0204 */
[----:B------:R1:W2:Y:S01]  /*00f0*/  @!P0 LDG.E.EL R21, desc[UR6][R4.64] ;  /* 0x0000000604158981 */ /* 0x0002a2000c2e1900 */
[----:B---3--:R-:W-:Y:S02]  /*0100*/  SHF.L.U32 R18, R22, 0x2, RZ ;  /* 0x0000000216127819 */ /* 0x008fe400000006ff */
[----:B------:R-:W-:Y:S02]  /*0110*/  CS2R R8, SRZ ;  /* 0x0000000000087805 */ /* 0x000fe4000001ff00 */
[----:B------:R-:W-:Y:S02]  /*0120*/  CS2R R10, SRZ ;  /* 0x00000000000a7805 */ /* 0x000fe4000001ff00 */
[----:B------:R-:W-:Y:S02]  /*0130*/  CS2R R6, SRZ ;  /* 0x0000000000067805 */ /* 0x000fe4000001ff00 */
[----:B------:R-:W-:-:S04]  /*0140*/  LOP3.LUT R3, R18, 0x7fc, RZ, 0xc0, !PT ;  /* 0x000007fc12037812 */ /* 0x000fc800078ec0ff */
[----:B------:R-:W-:Y:S02]  /*0150*/  LEA R3, R0, R3, 0xc ;  /* 0x0000000300037211 */ /* 0x000fe400078e60ff */
[----:B-1----:R-:W-:-:S03]  /*0160*/  CS2R R4, SRZ ;  /* 0x0000000000047805 */ /* 0x002fc6000001ff00 */
[----:B----4-:R-:W-:Y:S02]  /*0170*/  IMAD.WIDE R12, R3, 0x4, R12 ;  /* 0x00000004030c7825 */ /* 0x010fe400078e020c */
[----:B------:R-:W1:Y:S02]  /*0180*/  LDC.64 R2, c[0x0][0x230] ;  /* 0x00008c00ff027b82 */ /* 0x000e640000000a00 */
[C---:B-----5:R-:W-:Y:S01]  /*0190*/  IMAD.WIDE R16, R23.reuse, 0x4, R16 ;  /* 0x0000000417107825 */ /* 0x060fe200078e0210 */
[----:B------:R-:W3:Y:S04]  /*01a0*/  @!P0 LDG.E.EF.128 R8, desc[UR6][R12.64] ;  /* 0x000000060c088981 */ /* 0x000ee8000c0e1d00 */
[----:B------:R4:W5:Y:S01]  /*01b0*/  @!P0 LDG.E.EF.128 R4, desc[UR6][R12.64+0x2000] ;  /* 0x002000060c048981 */ /* 0x000962000c0e1d00 */
[----:B0-----:R-:W-:-:S03]  /*01c0*/  IMAD.WIDE R14, R23, 0x4, R14 ;  /* 0x00000004170e7825 */ /* 0x001fc600078e020e */
[----:B------:R-:W5:Y:S01]  /*01d0*/  @!P0 LDG.E.EL R20, desc[UR6][R16.64] ;  /* 0x0000000610148981 */ /* 0x000f62000c2e1900 */
[----:B-1----:R-:W-:Y:S01]  /*01e0*/  IMAD.WIDE R24, R23, 0x4, R2 ;  /* 0x0000000417187825 */ /* 0x002fe200078e0202 */
[----:B------:R-:W-:-:S06]  /*01f0*/  CS2R R2, SRZ ;  /* 0x0000000000027805 */ /* 0x000fcc000001ff00 */
[----:B------:R0:W5:Y:S04]  /*0200*/  @!P0 LDG.E.EL R3, desc[UR6][R14.64] ;  /* 0x000000060e038981 */ /* 0x000168000c2e1900 */
[----:B------:R-:W5:Y:S01]  /*0210*/  @!P0 LDG.E.EL R2, desc[UR6][R24.64] ;  /* 0x0000000618028981 */ /* 0x000f62000c2e1900 */
[----:B----4-:R-:W-:Y:S01]  /*0220*/  HFMA2.MMA R13, -RZ, RZ, 1.625, 0 ;  /* 0x3e800000ff0d7435 */ /* 0x010fe200000001ff */
[----:B------:R-:W1:Y:S01]  /*0230*/  S2UR UR5, SR_CgaCtaId ;  /* 0x00000000000579c3 */ /* 0x000e620000008800 */
[----:B------:R-:W-:Y:S02]  /*0240*/  UMOV UR4, 0x400 ;  /* 0x0000040000047882 */ /* 0x000fe40000000000 */
[----:B-1----:R-:W-:Y:S01]  /*0250*/  UPRMT UR4, UR5, 0x654, UR4 ;  /* 0x0000065405047896 */ /* 0x002fe20008000004 */
[----:B--2---:R-:W-:-:S04]  /*0260*/  FADD R21, R21, 9.9999997473787516356e-06 ;  /* 0x3727c5ac15157421 */ /* 0x004fc80000000000 */
[----:B------:R-:W1:Y:S02]  /*0270*/  MUFU.SQRT R23, R21 ;  /* 0x0000001500177308 */ /* 0x000e640000002000 */
[C---:B-1----:R-:W-:Y:S02]  /*0280*/  FSETP.GT.AND P1, PT, R23.reuse, 8.50705917302346158658e+37, PT ;  /* 0x7e8000001700780b */ /* 0x042fe40003f24000 */
[----:B------:R-:W-:Y:S02]  /*0290*/  FSETP.GEU.AND P2, PT, R23, 1.175494350822287508e-38, PT ;  /* 0x008000001700780b */ /* 0x000fe40003f4e000 */
[----:B------:R-:W-:Y:S02]  /*02a0*/  FSEL R13, R13, 1, P1 ;  /* 0x3f8000000d0d7808 */ /* 0x000fe40000800000 */
[----:B---3--:R-:W-:Y:S02]  /*02b0*/  SEL R21, R10, RZ, !P0 ;  /* 0x000000ff0a157207 */ /* 0x008fe40004000000 */
[----:B0-----:R-:W-:-:S02]  /*02c0*/  SEL R15, R8, RZ, !P0 ;  /* 0x000000ff080f7207 */ /* 0x001fc40004000000 */
[----:B-----5:R-:W-:Y:S01]  /*02d0*/  SEL R5, R5, RZ, !P0 ;  /* 0x000000ff05057207 */ /* 0x020fe20004000000 */
[--C-:B------:R-:W-:Y:S01]  /*02e0*/  FADD R21, R21, -R20.reuse ;  /* 0x8000001415157221 */ /* 0x100fe20000000000 */
[----:B------:R-:W-:Y:S01]  /*02f0*/  SEL R17, R11, RZ, !P0 ;  /* 0x000000ff0b117207 */ /* 0x000fe20004000000 */
[----:B------:R-:W-:Y:S01]  /*0300*/  @P1 FMUL R23, R23, 0.25 ;  /* 0x3e80000017171820 */ /* 0x000fe20000400000 */
[--C-:B------:R-:W-:Y:S01]  /*0310*/  FADD R15, R15, -R20.reuse ;  /* 0x800000140f0f7221 */ /* 0x100fe20000000000 */
[----:B------:R-:W-:Y:S01]  /*0320*/  @!P2 FMUL R13, R13, 16777216 ;  /* 0x4b8000000d0da820 */ /* 0x000fe20000400000 */
[----:B------:R-:W-:Y:S01]  /*0330*/  SEL R11, R6, RZ, !P0 ;  /* 0x000000ff060b7207 */ /* 0x000fe20004000000 */
[----:B------:R-:W-:Y:S01]  /*0340*/  @!P2 FMUL R23, R23, 16777216 ;  /* 0x4b8000001717a820 */ /* 0x000fe20000400000 */
[--C-:B------:R-:W-:Y:S01]  /*0350*/  FADD R5, R5, -R20.reuse ;  /* 0x8000001405057221 */ /* 0x100fe20000000000 */
[----:B------:R-:W-:Y:S01]  /*0360*/  SEL R7, R7, RZ, !P0 ;  /* 0x000000ff07077207 */ /* 0x000fe20004000000 */
[--C-:B------:R-:W-:Y:S01]  /*0370*/  FADD R17, R17, -R20.reuse ;  /* 0x8000001411117221 */ /* 0x100fe20000000000 */
[----:B------:R-:W0:Y:S01]  /*0380*/  MUFU.RCP R12, R23 ;  /* 0x00000017000c7308 */ /* 0x000e220000001000 */
[----:B------:R-:W-:-:S02]  /*0390*/  FADD R11, R11, -R20 ;  /* 0x800000140b0b7221 */ /* 0x000fc40000000000 */
[--C-:B------:R-:W-:Y:S01]  /*03a0*/  FADD R7, R7, -R20.reuse ;  /* 0x8000001407077221 */ /* 0x100fe20000000000 */
[----:B0-----:R-:W-:Y:S01]  /*03b0*/  FMUL R12, R12, R13 ;  /* 0x0000000d0c0c7220 */ /* 0x001fe20000400000 */
[----:B------:R-:W-:Y:S02]  /*03c0*/  SEL R13, R9, RZ, !P0 ;  /* 0x000000ff090d7207 */ /* 0x000fe40004000000 */
[----:B------:R-:W-:Y:S01]  /*03d0*/  SEL R9, R4, RZ, !P0 ;  /* 0x000000ff04097207 */ /* 0x000fe20004000000 */
[C---:B------:R-:W-:Y:S01]  /*03e0*/  FMUL R21, R12.reuse, R21 ;  /* 0x000000150c157220 */ /* 0x040fe20000400000 */
[C---:B------:R-:W-:Y:S01]  /*03f0*/  FMUL R15, R12.reuse, R15 ;  /* 0x0000000f0c0f7220 */ /* 0x040fe20000400000 */
[--C-:B------:R-:W-:Y:S01]  /*0400*/  FADD R13, R13, -R20.reuse ;  /* 0x800000140d0d7221 */ /* 0x100fe20000000000 */
[C---:B------:R-:W-:Y:S01]  /*0410*/  FMUL R5, R12.reuse, R5 ;  /* 0x000000050c057220 */ /* 0x040fe20000400000 */
[----:B------:R-:W-:Y:S01]  /*0420*/  FADD R9, R9, -R20 ;  /* 0x8000001409097221 */ /* 0x000fe20000000000 */
[--C-:B------:R-:W-:Y:S01]  /*0430*/  FFMA R21, R21, R3, R2.reuse ;  /* 0x0000000315157223 */ /* 0x100fe20000000002 */
[C---:B------:R-:W-:Y:S01]  /*0440*/  FMUL R13, R12.reuse, R13 ;  /* 0x0000000d0c0d7220 */ /* 0x040fe20000400000 */
[--C-:B------:R-:W-:Y:S01]  /*0450*/  FFMA R15, R15, R3, R2.reuse ;  /* 0x000000030f0f7223 */ /* 0x100fe20000000002 */
[C---:B------:R-:W-:Y:S01]  /*0460*/  FMUL R9, R12.reuse, R9 ;  /* 0x000000090c097220 */ /* 0x040fe20000400000 */
[C---:B------:R-:W-:Y:S01]  /*0470*/  FMUL R17, R12.reuse, R17 ;  /* 0x000000110c117220 */ /* 0x040fe20000400000 */
[--C-:B------:R-:W-:Y:S01]  /*0480*/  FFMA R13, R13, R3, R2.reuse ;  /* 0x000000030d0d7223 */ /* 0x100fe20000000002 */
[C---:B------:R-:W-:Y:S01]  /*0490*/  FMUL R11, R12.reuse, R11 ;  /* 0x0000000b0c0b7220 */ /* 0x040fe20000400000 */
[-CC-:B------:R-:W-:Y:S01]  /*04a0*/  FFMA R9, R9, R3.reuse, R2.reuse ;  /* 0x0000000309097223 */ /* 0x180fe20000000002 */
[--C-:B------:R-:W-:Y:S01]  /*04b0*/  FFMA R5, R5, R3, R2.reuse ;  /* 0x0000000305057223 */ /* 0x100fe20000000002 */
[----:B------:R-:W-:Y:S01]  /*04c0*/  FSETP.GEU.AND P3, PT, R21, RZ, PT ;  /* 0x000000ff1500720b */ /* 0x000fe20003f6e000 */
[----:B------:R-:W-:Y:S01]  /*04d0*/  FMUL R7, R12, R7 ;  /* 0x000000070c077220 */ /* 0x000fe20000400000 */
[----:B------:R-:W-:Y:S01]  /*04e0*/  FSETP.GEU.AND P6, PT, R13, RZ, PT ;  /* 0x000000ff0d00720b */ /* 0x000fe20003fce000 */
[-CC-:B------:R-:W-:Y:S01]  /*04f0*/  FFMA R17, R17, R3.reuse, R2.reuse ;  /* 0x0000000311117223 */ /* 0x180fe20000000002 */
[----:B------:R-:W-:Y:S01]  /*0500*/  FSETP.GEU.AND P5, PT, R15, RZ, PT ;  /* 0x000000ff0f00720b */ /* 0x000fe20003fae000 */
[-CC-:B------:R-:W-:Y:S01]  /*0510*/  FFMA R11, R11, R3.reuse, R2.reuse ;  /* 0x000000030b0b7223 */ /* 0x180fe20000000002 */
[----:B------:R-:W-:Y:S01]  /*0520*/  FSEL R21, R21, RZ, P3 ;  /* 0x000000ff15157208 */ /* 0x000fe20001800000 */
[----:B------:R-:W-:Y:S01]  /*0530*/  FFMA R7, R7, R3, R2 ;  /* 0x0000000307077223 */ /* 0x000fe20000000002 */
[----:B------:R-:W-:-:S02]  /*0540*/  FSEL R13, R13, RZ, P6 ;  /* 0x000000ff0d0d7208 */ /* 0x000fc40003000000 */
[----:B------:R-:W-:Y:S01]  /*0550*/  FSETP.GEU.AND P3, PT, R5, RZ, PT ;  /* 0x000000ff0500720b */ /* 0x000fe20003f6e000 */
[----:B------:R-:W-:Y:S01]  /*0560*/  FADD R21, RZ, R21 ;  /* 0x00000015ff157221 */ /* 0x000fe20000000000 */
[----:B------:R-:W-:Y:S01]  /*0570*/  FSETP.GEU.AND P6, PT, R9, RZ, PT ;  /* 0x000000ff0900720b */ /* 0x000fe20003fce000 */
[----:B------:R-:W-:Y:S01]  /*0580*/  FADD R13, RZ, R13 ;  /* 0x0000000dff0d7221 */ /* 0x000fe20000000000 */
[----:B------:R-:W-:Y:S02]  /*0590*/  FSEL R15, R15, RZ, P5 ;  /* 0x000000ff0f0f7208 */ /* 0x000fe40002800000 */
[----:B------:R-:W-:Y:S02]  /*05a0*/  FSETP.GEU.AND P2, PT, R17, RZ, PT ;  /* 0x000000ff1100720b */ /* 0x000fe40003f4e000 */
[----:B------:R-:W-:Y:S01]  /*05b0*/  FSETP.GEU.AND P4, PT, R11, RZ, PT ;  /* 0x000000ff0b00720b */ /* 0x000fe20003f8e000 */
[----:B------:R-:W-:Y:S01]  /*05c0*/  FADD R15, RZ, R15 ;  /* 0x0000000fff0f7221 */ /* 0x000fe20000000000 */
[----:B------:R-:W-:-:S02]  /*05d0*/  FSEL R4, R5, RZ, P3 ;  /* 0x000000ff05047208 */ /* 0x000fc40001800000 */
[----:B------:R-:W-:Y:S02]  /*05e0*/  FSEL R2, R9, RZ, P6 ;  /* 0x000000ff09027208 */ /* 0x000fe40003000000 */
[----:B------:R-:W-:Y:S01]  /*05f0*/  FSETP.GEU.AND P1, PT, R7, RZ, PT ;  /* 0x000000ff0700720b */ /* 0x000fe20003f2e000 */
[----:B------:R-:W-:Y:S01]  /*0600*/  FADD R4, R13, R4 ;  /* 0x000000040d047221 */ /* 0x000fe20000000000 */
[----:B------:R-:W-:Y:S01]  /*0610*/  FSEL R6, R11, RZ, P4 ;  /* 0x000000ff0b067208 */ /* 0x000fe20002000000 */
[----:B------:R-:W-:Y:S01]  /*0620*/  FADD R15, R15, R2 ;  /* 0x000000020f0f7221 */ /* 0x000fe20000000000 */
[----:B------:R-:W-:Y:S02]  /*0630*/  FSEL R17, R17, RZ, P2 ;  /* 0x000000ff11117208 */ /* 0x000fe40001000000 */
[----:B------:R-:W-:Y:S01]  /*0640*/  FSEL R2, R7, RZ, P1 ;  /* 0x000000ff07027208 */ /* 0x000fe20000800000 */
[----:B------:R-:W-:Y:S01]  /*0650*/  FADD R6, R21, R6 ;  /* 0x0000000615067221 */ /* 0x000fe20000000000 */
[----:B------:R-:W-:Y:S01]  /*0660*/  FADD R15, R4, R15 ;  /* 0x0000000f040f7221 */ /* 0x000fe20000000000 */
[----:B------:R-:W-:Y:S01]  /*0670*/  FADD R17, RZ, R17 ;  /* 0x00000011ff117221 */ /* 0x000fe20000000000 */
[----:B------:R-:W-:-:S02]  /*0680*/  ISETP.GE.AND P1, PT, R22, 0x10, PT ;  /* 0x000000101600780c */ /* 0x000fc40003f26270 */
[----:B------:R-:W-:Y:S01]  /*0690*/  FADD R15, R6, R15 ;  /* 0x0000000f060f7221 */ /* 0x000fe20000000000 */
[----:B------:R-:W-:-:S04]  /*06a0*/  FADD R2, R17, R2 ;  /* 0x0000000211027221 */ /* 0x000fc80000000000 */
[----:B------:R-:W-:-:S05]  /*06b0*/  FADD R2, R2, R15 ;  /* 0x0000000f02027221 */ /* 0x000fca0000000000 */
[----:B------:R-:W-:Y:S02]  /*06c0*/  FSEL R2, R2, RZ, !P0 ;  /* 0x000000ff02027208 */ /* 0x000fe40004000000 */
[----:B------:R-:W-:-:S03]  /*06d0*/  LOP3.LUT P0, RZ, R22, 0x1f, RZ, 0xc0, !PT ;  /* 0x0000001f16ff7812 */ /* 0x000fc6000780c0ff */
[----:B------:R-:W0:Y:S02]  /*06e0*/  SHFL.BFLY PT, R3, R2, 0x10, 0x1f ;  /* 0x0e001f0002037f89 */ /* 0x000e2400000e0000 */
[----:B0-----:R-:W-:Y:S01]  /*06f0*/  FADD R3, R2, R3 ;  /* 0x0000000302037221 */ /* 0x001fe20000000000 */
[----:B------:R-:W-:-:S04]  /*0700*/  SHF.R.U32.HI R2, RZ, 0x3, R22 ;  /* 0x00000003ff027819 */ /* 0x000fc80000011616 */
[----:B------:R-:W0:Y:S01]  /*0710*/  SHFL.BFLY PT, R4, R3, 0x8, 0x1f ;  /* 0x0d001f0003047f89 */ /* 0x000e2200000e0000 */
[----:B------:R-:W-:Y:S01]  /*0720*/  LOP3.LUT R2, R2, 0x3c, RZ, 0xc0, !PT ;  /* 0x0000003c02027812 */ /* 0x000fe200078ec0ff */
[----:B0-----:R-:W-:-:S05]  /*0730*/  FADD R4, R3, R4 ;  /* 0x0000000403047221 */ /* 0x001fca0000000000 */
[----:B------:R-:W0:Y:S02]  /*0740*/  SHFL.BFLY PT, R5, R4, 0x4, 0x1f ;  /* 0x0c801f0004057f89 */ /* 0x000e2400000e0000 */
[----:B0-----:R-:W-:-:S05]  /*0750*/  FADD R5, R4, R5 ;  /* 0x0000000504057221 */ /* 0x001fca0000000000 */
[----:B------:R-:W0:Y:S02]  /*0760*/  SHFL.BFLY PT, R6, R5, 0x2, 0x1f ;  /* 0x0c401f0005067f89 */ /* 0x000e2400000e0000 */
[----:B0-----:R-:W-:-:S05]  /*0770*/  FADD R6, R5, R6 ;  /* 0x0000000605067221 */ /* 0x001fca0000000000 */
[----:B------:R-:W0:Y:S02]  /*0780*/  SHFL.BFLY PT, R7, R6, 0x1, 0x1f ;  /* 0x0c201f0006077f89 */ /* 0x000e2400000e0000 */
[----:B0-----:R-:W-:-:S05]  /*0790*/  FADD R7, R6, R7 ;  /* 0x0000000706077221 */ /* 0x001fca0000000000 */
[----:B------:R-:W-:Y:S01]  /*07a0*/  @!P0 STS [R2+UR4], R7 ;  /* 0x0000000702008988 */ /* 0x000fe20008000804 */
[----:B------:R-:W-:Y:S01]  /*07b0*/  BAR.SYNC.DEFER_BLOCKING 0x0 ;  /* 0x0000000000007b1d */ /* 0x000fe20000010000 */
[----:B------:R-:W-:-:S04]  /*07c0*/  LOP3.LUT P0, RZ, R22, 0xf, RZ, 0xc0, !PT ;  /* 0x0000000f16ff7812 */ /* 0x000fc8000780c0ff */
[C---:B------:R-:W-:Y:S01]  /*07d0*/  ISETP.LT.AND P0, PT, R22.reuse, 0x10, !P0 ;  /* 0x000000101600780c */ /* 0x040fe20004701270 */
[----:B------:R-:W0:Y:S01]  /*07e0*/  @!P1 LDS R19, [R18+UR4] ;  /* 0x0000000412139984 */ /* 0x000e220008000800 */
[----:B------:R-:W-:-:S04]  /*07f0*/  LOP3.LUT P1, RZ, R22, 0x1ff, RZ, 0xc0, !PT ;  /* 0x000001ff16ff7812 */ /* 0x000fc8000782c0ff */
[----:B------:R-:W-:Y:S01]  /*0800*/  ISETP.LT.AND P1, PT, R0, 0x400, !P1 ;  /* 0x000004000000780c */ /* 0x000fe20004f21270 */
[----:B0-----:R-:W0:Y:S02]  /*0810*/  SHFL.BFLY PT, R4, R19, 0x8, 0x1f ;  /* 0x0d001f0013047f89 */ /* 0x001e2400000e0000 */
[----:B0-----:R-:W-:-:S05]  /*0820*/  FADD R4, R19, R4 ;  /* 0x0000000413047221 */ /* 0x001fca0000000000 */
[----:B------:R-:W0:Y:S02]  /*0830*/  SHFL.BFLY PT, R3, R4, 0x4, 0x1f ;  /* 0x0c801f0004037f89 */ /* 0x000e2400000e0000 */
[----:B0-----:R-:W-:-:S05]  /*0840*/  FADD R3, R4, R3 ;  /* 0x0000000304037221 */ /* 0x001fca0000000000 */
[----:B------:R-:W0:Y:S02]  /*0850*/  SHFL.BFLY PT, R6, R3, 0x2, 0x1f ;  /* 0x0c401f0003067f89 */ /* 0x000e2400000e0000 */
[----:B0-----:R-:W-:-:S05]  /*0860*/  FADD R6, R3, R6 ;  /* 0x0000000603067221 */ /* 0x001fca0000000000 */
[----:B------:R-:W0:Y:S02]  /*0870*/  SHFL.BFLY PT, R5, R6, 0x1, 0x1f ;  /* 0x0c201f0006057f89 */ /* 0x000e2400000e0000 */
[----:B0-----:R-:W-:-:S05]  /*0880*/  FADD R5, R6, R5 ;  /* 0x0000000506057221 */ /* 0x001fca0000000000 */
[----:B------:R0:W-:Y:S01]  /*0890*/  @P0 STS [R18+UR4], R5 ;  /* 0x0000000512000988 */ /* 0x0001e20008000804 */
[----:B------:R-:W-:Y:S06]  /*08a0*/  BAR.SYNC.DEFER_BLOCKING 0x0 ;  /* 0x0000000000007b1d */ /* 0x000fec0000010000 */
[----:B0-----:R-:W-:Y:S05]  /*08b0*/  @!P1 EXIT ;  /* 0x000000000000994d */ /* 0x001fea0003800000 */
[----:B------:R-:W0:Y:S01]  /*08c0*/  LDS R5, [UR4] ;  /* 0x00000004ff057984 */ /* 0x000e220008000800 */
[----:B------:R-:W1:Y:S02]  /*08d0*/  LDC.64 R2, c[0x0][0x238] ;  /* 0x00008e00ff027b82 */ /* 0x000e640000000a00 */
[----:B-1----:R-:W-:-:S05]  /*08e0*/  IMAD.WIDE R2, R0, 0x4, R2 ;  /* 0x0000000400027825 */ /* 0x002fca00078e0202 */
[----:B0-----:R-:W-:Y:S01]  /*08f0*/  STG.E desc[UR6][R2.64], R5 ;  /* 0x0000000502007986 */ /* 0x001fe2000c101906 */
[----:B------:R-:W-:Y:S05]  /*0900*/  EXIT ;  /* 0x000000000000794d */ /* 0x000fea0003800000 */
.L_x_0:
[----:B------:R-:W-:-:S00]  /*0910*/  BRA `(.L_x_0) ;  /* 0xfffffffc00fc7947 */ /* 0x000fc0000383ffff */
[----:B------:R-:W-:-:S00]  /*0920*/  NOP ;  /* 0x0000000000007918 */ /* 0x000fc00000000000 */
        /* <DEDUP_REMOVED lines=13> */
.L_x_1:


//--------------------- .nv.global.init           --------------------------
	.section	.nv.global.init,"aw",@progbits
.nv.global.init:
	.type		_$_str,@object
	.size		_$_str,(_$_str_$_2 - _$_str)
_$_str:
        /*0000*/ 	.byte	0x5f, 0x5f, 0x43, 0x55, 0x44, 0x41, 0x5f, 0x46, 0x54, 0x5a, 0x00
	.type		_$_str_$_2,@object
	.size		_$_str_$_2,(.L_1 - _$_str_$_2)
_$_str_$_2:
        /*000b*/ 	.byte	0x5f, 0x5f, 0x43, 0x55, 0x44, 0x41, 0x5f, 0x50, 0x52, 0x45, 0x43, 0x5f, 0x53, 0x51, 0x52, 0x54
        /*001b*/ 	.byte	0x00
.L_1:


//--------------------- .nv.shared.triton_red_fused__native_batch_norm_legit_no_training_mean_relu_1 --------------------------
	.section	.nv.shared.triton_red_fused__native_batch_norm_legit_no_training_mean_relu_1,"aw",@nobits
	.sectionflags	@""
	.align	16
	.zero		1024


//--------------------- .nv.constant0.triton_red_fused__native_batch_norm_legit_no_training_mean_relu_1 --------------------------
	.section	.nv.constant0.triton_red_fused__native_batch_norm_legit_no_training_mean_relu_1,"a",@progbits
	.sectionflags	@""
	.align	4
.nv.constant0.triton_red_fused__native_batch_norm_legit_no_training_mean_relu_1:
	.zero		584
